//
// Generated by NVIDIA NVVM Compiler
//
// Compiler Build ID: CL-36424714
// Cuda compilation tools, release 13.0, V13.0.88
// Based on NVVM 20.0.0
//

.version 9.0
.target sm_100
.address_size 64

	// .globl	_Z25horizontal_exclusive_scanPfS_ii
.global .align 1 .b8 _ZN34_INTERNAL_69e5be17_4_k_cu_ae02a6164cuda3std3__45__cpo5beginE[1];
.global .align 1 .b8 _ZN34_INTERNAL_69e5be17_4_k_cu_ae02a6164cuda3std3__45__cpo3endE[1];
.global .align 1 .b8 _ZN34_INTERNAL_69e5be17_4_k_cu_ae02a6164cuda3std3__45__cpo6cbeginE[1];
.global .align 1 .b8 _ZN34_INTERNAL_69e5be17_4_k_cu_ae02a6164cuda3std3__45__cpo4cendE[1];
.global .align 1 .b8 _ZN34_INTERNAL_69e5be17_4_k_cu_ae02a6164cuda3std3__45__cpo6rbeginE[1];
.global .align 1 .b8 _ZN34_INTERNAL_69e5be17_4_k_cu_ae02a6164cuda3std3__45__cpo4rendE[1];
.global .align 1 .b8 _ZN34_INTERNAL_69e5be17_4_k_cu_ae02a6164cuda3std3__45__cpo7crbeginE[1];
.global .align 1 .b8 _ZN34_INTERNAL_69e5be17_4_k_cu_ae02a6164cuda3std3__45__cpo5crendE[1];
.global .align 1 .b8 _ZN34_INTERNAL_69e5be17_4_k_cu_ae02a6164cuda3std3__436_GLOBAL__N__69e5be17_4_k_cu_ae02a6166ignoreE[1];
.global .align 1 .b8 _ZN34_INTERNAL_69e5be17_4_k_cu_ae02a6164cuda3std3__419piecewise_constructE[1];
.global .align 1 .b8 _ZN34_INTERNAL_69e5be17_4_k_cu_ae02a6164cuda3std3__48in_placeE[1];
.global .align 1 .b8 _ZN34_INTERNAL_69e5be17_4_k_cu_ae02a6164cuda3std3__420unreachable_sentinelE[1];
.global .align 1 .b8 _ZN34_INTERNAL_69e5be17_4_k_cu_ae02a6164cuda3std3__47nulloptE[1];
.global .align 1 .b8 _ZN34_INTERNAL_69e5be17_4_k_cu_ae02a6164cuda3std3__48unexpectE[1];
.global .align 1 .b8 _ZN34_INTERNAL_69e5be17_4_k_cu_ae02a6164cuda3std6ranges3__45__cpo4swapE[1];
.global .align 1 .b8 _ZN34_INTERNAL_69e5be17_4_k_cu_ae02a6164cuda3std6ranges3__45__cpo9iter_moveE[1];
.global .align 1 .b8 _ZN34_INTERNAL_69e5be17_4_k_cu_ae02a6164cuda3std6ranges3__45__cpo5beginE[1];
.global .align 1 .b8 _ZN34_INTERNAL_69e5be17_4_k_cu_ae02a6164cuda3std6ranges3__45__cpo3endE[1];
.global .align 1 .b8 _ZN34_INTERNAL_69e5be17_4_k_cu_ae02a6164cuda3std6ranges3__45__cpo6cbeginE[1];
.global .align 1 .b8 _ZN34_INTERNAL_69e5be17_4_k_cu_ae02a6164cuda3std6ranges3__45__cpo4cendE[1];
.global .align 1 .b8 _ZN34_INTERNAL_69e5be17_4_k_cu_ae02a6164cuda3std6ranges3__45__cpo7advanceE[1];
.global .align 1 .b8 _ZN34_INTERNAL_69e5be17_4_k_cu_ae02a6164cuda3std6ranges3__45__cpo9iter_swapE[1];
.global .align 1 .b8 _ZN34_INTERNAL_69e5be17_4_k_cu_ae02a6164cuda3std6ranges3__45__cpo4nextE[1];
.global .align 1 .b8 _ZN34_INTERNAL_69e5be17_4_k_cu_ae02a6164cuda3std6ranges3__45__cpo4prevE[1];
.global .align 1 .b8 _ZN34_INTERNAL_69e5be17_4_k_cu_ae02a6164cuda3std6ranges3__45__cpo4dataE[1];
.global .align 1 .b8 _ZN34_INTERNAL_69e5be17_4_k_cu_ae02a6164cuda3std6ranges3__45__cpo5cdataE[1];
.global .align 1 .b8 _ZN34_INTERNAL_69e5be17_4_k_cu_ae02a6164cuda3std6ranges3__45__cpo4sizeE[1];
.global .align 1 .b8 _ZN34_INTERNAL_69e5be17_4_k_cu_ae02a6164cuda3std6ranges3__45__cpo5ssizeE[1];
.global .align 1 .b8 _ZN34_INTERNAL_69e5be17_4_k_cu_ae02a6164cuda3std6ranges3__45__cpo8distanceE[1];
.global .align 1 .b8 _ZN34_INTERNAL_69e5be17_4_k_cu_ae02a6166thrust24THRUST_300001_SM_1000_NS8cuda_cub3parE[1];
.global .align 1 .b8 _ZN34_INTERNAL_69e5be17_4_k_cu_ae02a6166thrust24THRUST_300001_SM_1000_NS8cuda_cub10par_nosyncE[1];
.global .align 1 .b8 _ZN34_INTERNAL_69e5be17_4_k_cu_ae02a6166thrust24THRUST_300001_SM_1000_NS6system6detail10sequential3seqE[1];
.global .align 1 .b8 _ZN34_INTERNAL_69e5be17_4_k_cu_ae02a6166thrust24THRUST_300001_SM_1000_NS6system3cpp3parE[1];
.global .align 1 .b8 _ZN34_INTERNAL_69e5be17_4_k_cu_ae02a6166thrust24THRUST_300001_SM_1000_NS12placeholders2_1E[1];
.global .align 1 .b8 _ZN34_INTERNAL_69e5be17_4_k_cu_ae02a6166thrust24THRUST_300001_SM_1000_NS12placeholders2_2E[1];
.global .align 1 .b8 _ZN34_INTERNAL_69e5be17_4_k_cu_ae02a6166thrust24THRUST_300001_SM_1000_NS12placeholders2_3E[1];
.global .align 1 .b8 _ZN34_INTERNAL_69e5be17_4_k_cu_ae02a6166thrust24THRUST_300001_SM_1000_NS12placeholders2_4E[1];
.global .align 1 .b8 _ZN34_INTERNAL_69e5be17_4_k_cu_ae02a6166thrust24THRUST_300001_SM_1000_NS12placeholders2_5E[1];
.global .align 1 .b8 _ZN34_INTERNAL_69e5be17_4_k_cu_ae02a6166thrust24THRUST_300001_SM_1000_NS12placeholders2_6E[1];
.global .align 1 .b8 _ZN34_INTERNAL_69e5be17_4_k_cu_ae02a6166thrust24THRUST_300001_SM_1000_NS12placeholders2_7E[1];
.global .align 1 .b8 _ZN34_INTERNAL_69e5be17_4_k_cu_ae02a6166thrust24THRUST_300001_SM_1000_NS12placeholders2_8E[1];
.global .align 1 .b8 _ZN34_INTERNAL_69e5be17_4_k_cu_ae02a6166thrust24THRUST_300001_SM_1000_NS12placeholders2_9E[1];
.global .align 1 .b8 _ZN34_INTERNAL_69e5be17_4_k_cu_ae02a6166thrust24THRUST_300001_SM_1000_NS12placeholders3_10E[1];
.global .align 1 .b8 _ZN34_INTERNAL_69e5be17_4_k_cu_ae02a6166thrust24THRUST_300001_SM_1000_NS3seqE[1];
.global .align 1 .b8 _ZN34_INTERNAL_69e5be17_4_k_cu_ae02a6166thrust24THRUST_300001_SM_1000_NS6deviceE[1];
.extern .shared .align 16 .b8 temp[];

.visible .entry _Z25horizontal_exclusive_scanPfS_ii(
	.param .u64 .ptr .align 1 _Z25horizontal_exclusive_scanPfS_ii_param_0,
	.param .u64 .ptr .align 1 _Z25horizontal_exclusive_scanPfS_ii_param_1,
	.param .u32 _Z25horizontal_exclusive_scanPfS_ii_param_2,
	.param .u32 _Z25horizontal_exclusive_scanPfS_ii_param_3
)
{
	.reg .pred 	%p<8>;
	.reg .b32 	%r<44>;
	.reg .b32 	%f<11>;
	.reg .b64 	%rd<9>;

	ld.param.u64 	%rd2, [_Z25horizontal_exclusive_scanPfS_ii_param_0];
	ld.param.u64 	%rd1, [_Z25horizontal_exclusive_scanPfS_ii_param_1];
	ld.param.u32 	%r15, [_Z25horizontal_exclusive_scanPfS_ii_param_3];
	cvta.to.global.u64 	%rd3, %rd2;
	mov.u32 	%r1, %tid.x;
	mov.u32 	%r17, %ctaid.x;
	shl.b32 	%r18, %r1, 1;
	mad.lo.s32 	%r2, %r15, %r17, %r18;
	mul.wide.s32 	%rd4, %r2, 4;
	add.s64 	%rd5, %rd3, %rd4;
	ld.global.f32 	%f1, [%rd5];
	shl.b32 	%r19, %r1, 3;
	mov.u32 	%r20, temp;
	add.s32 	%r3, %r20, %r19;
	ld.global.f32 	%f2, [%rd5+4];
	or.b32  	%r4, %r18, 1;
	st.shared.v2.f32 	[%r3], {%f1, %f2};
	shr.s32 	%r39, %r15, 1;
	setp.lt.s32 	%p1, %r39, 1;
	mov.b32 	%r41, 1;
	@%p1 bra 	$L__BB0_5;
	mov.b32 	%r41, 1;
$L__BB0_2:
	bar.sync 	0;
	setp.ge.s32 	%p2, %r1, %r39;
	@%p2 bra 	$L__BB0_4;
	mul.lo.s32 	%r22, %r41, %r4;
	shl.b32 	%r23, %r22, 2;
	add.s32 	%r25, %r20, %r23;
	ld.shared.f32 	%f3, [%r25+-4];
	shl.b32 	%r26, %r41, 2;
	add.s32 	%r27, %r25, %r26;
	ld.shared.f32 	%f4, [%r27+-4];
	add.f32 	%f5, %f3, %f4;
	st.shared.f32 	[%r27+-4], %f5;
$L__BB0_4:
	shl.b32 	%r41, %r41, 1;
	shr.u32 	%r9, %r39, 1;
	setp.gt.u32 	%p3, %r39, 1;
	mov.u32 	%r39, %r9;
	@%p3 bra 	$L__BB0_2;
$L__BB0_5:
	setp.ne.s32 	%p4, %r1, 0;
	@%p4 bra 	$L__BB0_7;
	shl.b32 	%r28, %r15, 2;
	add.s32 	%r30, %r20, %r28;
	mov.b32 	%r31, 0;
	st.shared.u32 	[%r30+-4], %r31;
$L__BB0_7:
	setp.lt.s32 	%p5, %r15, 2;
	@%p5 bra 	$L__BB0_12;
	mov.b32 	%r42, 1;
$L__BB0_9:
	shr.u32 	%r41, %r41, 1;
	bar.sync 	0;
	setp.ge.u32 	%p6, %r1, %r42;
	@%p6 bra 	$L__BB0_11;
	mul.lo.s32 	%r33, %r41, %r4;
	shl.b32 	%r34, %r33, 2;
	add.s32 	%r36, %r20, %r34;
	ld.shared.f32 	%f6, [%r36+-4];
	shl.b32 	%r37, %r41, 2;
	add.s32 	%r38, %r36, %r37;
	ld.shared.f32 	%f7, [%r38+-4];
	st.shared.f32 	[%r36+-4], %f7;
	add.f32 	%f8, %f6, %f7;
	st.shared.f32 	[%r38+-4], %f8;
$L__BB0_11:
	bar.sync 	0;
	shl.b32 	%r42, %r42, 1;
	setp.lt.s32 	%p7, %r42, %r15;
	@%p7 bra 	$L__BB0_9;
$L__BB0_12:
	cvta.to.global.u64 	%rd6, %rd1;
	ld.shared.v2.f32 	{%f9, %f10}, [%r3];
	add.s64 	%rd8, %rd6, %rd4;
	st.global.f32 	[%rd8], %f9;
	st.global.f32 	[%rd8+4], %f10;
	ret;

}
	// .globl	_Z9transposePfS_ii
.visible .entry _Z9transposePfS_ii(
	.param .u64 .ptr .align 1 _Z9transposePfS_ii_param_0,
	.param .u64 .ptr .align 1 _Z9transposePfS_ii_param_1,
	.param .u32 _Z9transposePfS_ii_param_2,
	.param .u32 _Z9transposePfS_ii_param_3
)
{
	.reg .pred 	%p<4>;
	.reg .b32 	%r<13>;
	.reg .b32 	%f<2>;
	.reg .b64 	%rd<9>;

	ld.param.u64 	%rd1, [_Z9transposePfS_ii_param_0];
	ld.param.u64 	%rd2, [_Z9transposePfS_ii_param_1];
	ld.param.u32 	%r3, [_Z9transposePfS_ii_param_2];
	ld.param.u32 	%r4, [_Z9transposePfS_ii_param_3];
	mov.u32 	%r5, %ctaid.y;
	shl.b32 	%r6, %r5, 4;
	mov.u32 	%r7, %tid.y;
	add.s32 	%r1, %r6, %r7;
	mov.u32 	%r8, %ctaid.x;
	shl.b32 	%r9, %r8, 4;
	mov.u32 	%r10, %tid.x;
	add.s32 	%r2, %r9, %r10;
	setp.ge.s32 	%p1, %r1, %r3;
	setp.ge.s32 	%p2, %r2, %r4;
	or.pred  	%p3, %p1, %p2;
	@%p3 bra 	$L__BB1_2;
	cvta.to.global.u64 	%rd3, %rd1;
	cvta.to.global.u64 	%rd4, %rd2;
	mad.lo.s32 	%r11, %r4, %r1, %r2;
	mul.wide.s32 	%rd5, %r11, 4;
	add.s64 	%rd6, %rd3, %rd5;
	ld.global.f32 	%f1, [%rd6];
	mad.lo.s32 	%r12, %r3, %r2, %r1;
	mul.wide.s32 	%rd7, %r12, 4;
	add.s64 	%rd8, %rd4, %rd7;
	st.global.f32 	[%rd8], %f1;
$L__BB1_2:
	ret;

}
	// .globl	_ZN3cub18CUB_300001_SM_10006detail11EmptyKernelIvEEvv
.visible .entry _ZN3cub18CUB_300001_SM_10006detail11EmptyKernelIvEEvv()
{


	ret;

}


// ===== COMPILED SASS (sm_100) =====

	.target	sm_100

	.elftype	@"ET_EXEC"


//--------------------- .note.nv.tkinfo           --------------------------
	.section	.note.nv.tkinfo,"",@"SHT_NOTE"
	.sectionflags	@"SHF_NOTE_NV_TKINFO"
	.tkinfo
        /*0018*/ 	.word	0x00000002
        /*0030*/ 	.string	""
        /*0030*/ 	.string	"ptxas"
        /*0030*/ 	.string	"Cuda compilation tools, release 13.0, V13.0.88"
        /*0030*/ 	.string	"Build cuda_13.0.r13.0/compiler.36424714_0"
        /*0030*/ 	.string	"-arch sm_100 -m 64 "



//--------------------- .note.nv.cuinfo           --------------------------
	.section	.note.nv.cuinfo,"",@"SHT_NOTE"
	.sectionflags	@"SHF_NOTE_NV_CUINFO"
        /*0018*/ 	.short	0x0002
        /*001a*/ 	.short	0x0064
        /*001c*/ 	.short	0x0082
	.zero		2


//--------------------- .nv.info                  --------------------------
	.section	.nv.info,"",@"SHT_CUDA_INFO"
	.align	4


	//----- nvinfo : EIATTR_REGCOUNT
	.align		4
        /*0000*/ 	.byte	0x04, 0x2f
        /*0002*/ 	.short	(.L_46 - .L_45)
	.align		4
.L_45:
        /*0004*/ 	.word	index@(_Z25horizontal_exclusive_scanPfS_ii)
        /*0008*/ 	.word	0x0000000e


	//----- nvinfo : EIATTR_FRAME_SIZE
	.align		4
.L_46:
        /*000c*/ 	.byte	0x04, 0x11
        /*000e*/ 	.short	(.L_48 - .L_47)
	.align		4
.L_47:
        /*0010*/ 	.word	index@(_Z25horizontal_exclusive_scanPfS_ii)
        /*0014*/ 	.word	0x00000000


	//----- nvinfo : EIATTR_REGCOUNT
	.align		4
.L_48:
        /*0018*/ 	.byte	0x04, 0x2f
        /*001a*/ 	.short	(.L_50 - .L_49)
	.align		4
.L_49:
        /*001c*/ 	.word	index@(_Z9transposePfS_ii)
        /*0020*/ 	.word	0x0000000a


	//----- nvinfo : EIATTR_FRAME_SIZE
	.align		4
.L_50:
        /*0024*/ 	.byte	0x04, 0x11
        /*0026*/ 	.short	(.L_52 - .L_51)
	.align		4
.L_51:
        /*0028*/ 	.word	index@(_Z9transposePfS_ii)
        /*002c*/ 	.word	0x00000000


	//----- nvinfo : EIATTR_REGCOUNT
	.align		4
.L_52:
        /*0030*/ 	.byte	0x04, 0x2f
        /*0032*/ 	.short	(.L_54 - .L_53)
	.align		4
.L_53:
        /*0034*/ 	.word	index@(_ZN3cub18CUB_300001_SM_10006detail11EmptyKernelIvEEvv)
        /*0038*/ 	.word	0x00000004


	//----- nvinfo : EIATTR_FRAME_SIZE
	.align		4
.L_54:
        /*003c*/ 	.byte	0x04, 0x11
        /*003e*/ 	.short	(.L_56 - .L_55)
	.align		4
.L_55:
        /*0040*/ 	.word	index@(_ZN3cub18CUB_300001_SM_10006detail11EmptyKernelIvEEvv)
        /*0044*/ 	.word	0x00000000


	//----- nvinfo : EIATTR_MIN_STACK_SIZE
	.align		4
.L_56:
        /*0048*/ 	.byte	0x04, 0x12
        /*004a*/ 	.short	(.L_58 - .L_57)
	.align		4
.L_57:
        /*004c*/ 	.word	index@(_ZN3cub18CUB_300001_SM_10006detail11EmptyKernelIvEEvv)
        /*0050*/ 	.word	0x00000000


	//----- nvinfo : EIATTR_MIN_STACK_SIZE
	.align		4
.L_58:
        /*0054*/ 	.byte	0x04, 0x12
        /*0056*/ 	.short	(.L_60 - .L_59)
	.align		4
.L_59:
        /*0058*/ 	.word	index@(_Z9transposePfS_ii)
        /*005c*/ 	.word	0x00000000


	//----- nvinfo : EIATTR_MIN_STACK_SIZE
	.align		4
.L_60:
        /*0060*/ 	.byte	0x04, 0x12
        /*0062*/ 	.short	(.L_62 - .L_61)
	.align		4
.L_61:
        /*0064*/ 	.word	index@(_Z25horizontal_exclusive_scanPfS_ii)
        /*0068*/ 	.word	0x00000000
.L_62:


//--------------------- .nv.compat                --------------------------
	.section	.nv.compat,"",@"SHT_CUDA_COMPAT_INFO"
	.align	4
        /*0000*/ 	.byte	0x02, 0x09, 0x00, 0x00, 0x02, 0x02, 0x01, 0x00, 0x02, 0x05, 0x05, 0x00, 0x03, 0x07, 0x01, 0x01
        /*0010*/ 	.byte	0x02, 0x03, 0x00, 0x00, 0x02, 0x06, 0x01, 0x00, 0x04, 0x0b, 0x08, 0x00, 0x09, 0x00, 0x00, 0x00
        /*0020*/ 	.byte	0x00, 0x00, 0x00, 0x00


//--------------------- .nv.info._ZN3cub18CUB_300001_SM_10006detail11EmptyKernelIvEEvv --------------------------
	.section	.nv.info._ZN3cub18CUB_300001_SM_10006detail11EmptyKernelIvEEvv,"",@"SHT_CUDA_INFO"
	.sectionflags	@""
	.align	4


	//----- nvinfo : EIATTR_CUDA_API_VERSION
	.align		4
        /*0000*/ 	.byte	0x04, 0x37
        /*0002*/ 	.short	(.L_64 - .L_63)
.L_63:
        /*0004*/ 	.word	0x00000082


	//----- nvinfo : EIATTR_SPARSE_MMA_MASK
	.align		4
.L_64:
        /*0008*/ 	.byte	0x03, 0x50
        /*000a*/ 	.short	0x0000


	//----- nvinfo : EIATTR_MAXREG_COUNT
	.align		4
        /*000c*/ 	.byte	0x03, 0x1b
        /*000e*/ 	.short	0x00ff


	//----- nvinfo : EIATTR_MERCURY_ISA_VERSION
	.align		4
        /*0010*/ 	.byte	0x03, 0x5f
        /*0012*/ 	.short	0x0101


	//----- nvinfo : EIATTR_VRC_CTA_INIT_COUNT
	.align		4
        /*0014*/ 	.byte	0x02, 0x4a
	.zero		1
	.zero		1


	//----- nvinfo : EIATTR_EXIT_INSTR_OFFSETS
	.align		4
        /*0018*/ 	.byte	0x04, 0x1c
        /*001a*/ 	.short	(.L_66 - .L_65)


	//   ....[0]....
.L_65:
        /*001c*/ 	.word	0x00000010


	//----- nvinfo : EIATTR_SW_WAR
	.align		4
.L_66:
        /*0020*/ 	.byte	0x04, 0x36
        /*0022*/ 	.short	(.L_68 - .L_67)
.L_67:
        /*0024*/ 	.word	0x00000008
.L_68:


//--------------------- .nv.info._Z9transposePfS_ii --------------------------
	.section	.nv.info._Z9transposePfS_ii,"",@"SHT_CUDA_INFO"
	.sectionflags	@""
	.align	4


	//----- nvinfo : EIATTR_CUDA_API_VERSION
	.align		4
        /*0000*/ 	.byte	0x04, 0x37
        /*0002*/ 	.short	(.L_70 - .L_69)
.L_69:
        /*0004*/ 	.word	0x00000082


	//----- nvinfo : EIATTR_KPARAM_INFO
	.align		4
.L_70:
        /*0008*/ 	.byte	0x04, 0x17
        /*000a*/ 	.short	(.L_72 - .L_71)
.L_71:
        /*000c*/ 	.word	0x00000000
        /*0010*/ 	.short	0x0003
        /*0012*/ 	.short	0x0014
        /*0014*/ 	.byte	0x00, 0xf0, 0x11, 0x00


	//----- nvinfo : EIATTR_KPARAM_INFO
	.align		4
.L_72:
        /*0018*/ 	.byte	0x04, 0x17
        /*001a*/ 	.short	(.L_74 - .L_73)
.L_73:
        /*001c*/ 	.word	0x00000000
        /*0020*/ 	.short	0x0002
        /*0022*/ 	.short	0x0010
        /*0024*/ 	.byte	0x00, 0xf0, 0x11, 0x00


	//----- nvinfo : EIATTR_KPARAM_INFO
	.align		4
.L_74:
        /*0028*/ 	.byte	0x04, 0x17
        /*002a*/ 	.short	(.L_76 - .L_75)
.L_75:
        /*002c*/ 	.word	0x00000000
        /*0030*/ 	.short	0x0001
        /*0032*/ 	.short	0x0008
        /*0034*/ 	.byte	0x00, 0xf5, 0x21, 0x00


	//----- nvinfo : EIATTR_KPARAM_INFO
	.align		4
.L_76:
        /*0038*/ 	.byte	0x04, 0x17
        /*003a*/ 	.short	(.L_78 - .L_77)
.L_77:
        /*003c*/ 	.word	0x00000000
        /*0040*/ 	.short	0x0000
        /*0042*/ 	.short	0x0000
        /*0044*/ 	.byte	0x00, 0xf5, 0x21, 0x00


	//----- nvinfo : EIATTR_SPARSE_MMA_MASK
	.align		4
.L_78:
        /*0048*/ 	.byte	0x03, 0x50
        /*004a*/ 	.short	0x0000


	//----- nvinfo : EIATTR_MAXREG_COUNT
	.align		4
        /*004c*/ 	.byte	0x03, 0x1b
        /*004e*/ 	.short	0x00ff


	//----- nvinfo : EIATTR_MERCURY_ISA_VERSION
	.align		4
        /*0050*/ 	.byte	0x03, 0x5f
        /*0052*/ 	.short	0x0101


	//----- nvinfo : EIATTR_VRC_CTA_INIT_COUNT
	.align		4
        /*0054*/ 	.byte	0x02, 0x4a
	.zero		1
	.zero		1


	//----- nvinfo : EIATTR_EXIT_INSTR_OFFSETS
	.align		4
        /*0058*/ 	.byte	0x04, 0x1c
        /*005a*/ 	.short	(.L_80 - .L_79)


	//   ....[0]....
.L_79:
        /*005c*/ 	.word	0x000000a0


	//   ....[1]....
        /*0060*/ 	.word	0x00000140


	//----- nvinfo : EIATTR_CBANK_PARAM_SIZE
	.align		4
.L_80:
        /*0064*/ 	.byte	0x03, 0x19
        /*0066*/ 	.short	0x0018


	//----- nvinfo : EIATTR_PARAM_CBANK
	.align		4
        /*0068*/ 	.byte	0x04, 0x0a
        /*006a*/ 	.short	(.L_82 - .L_81)
	.align		4
.L_81:
        /*006c*/ 	.word	index@(.nv.constant0._Z9transposePfS_ii)
        /*0070*/ 	.short	0x0380
        /*0072*/ 	.short	0x0018


	//----- nvinfo : EIATTR_SW_WAR
	.align		4
.L_82:
        /*0074*/ 	.byte	0x04, 0x36
        /*0076*/ 	.short	(.L_84 - .L_83)
.L_83:
        /*0078*/ 	.word	0x00000008
.L_84:


//--------------------- .nv.info._Z25horizontal_exclusive_scanPfS_ii --------------------------
	.section	.nv.info._Z25horizontal_exclusive_scanPfS_ii,"",@"SHT_CUDA_INFO"
	.sectionflags	@""
	.align	4


	//----- nvinfo : EIATTR_CUDA_API_VERSION
	.align		4
        /*0000*/ 	.byte	0x04, 0x37
        /*0002*/ 	.short	(.L_86 - .L_85)
.L_85:
        /*0004*/ 	.word	0x00000082


	//----- nvinfo : EIATTR_KPARAM_INFO
	.align		4
.L_86:
        /*0008*/ 	.byte	0x04, 0x17
        /*000a*/ 	.short	(.L_88 - .L_87)
.L_87:
        /*000c*/ 	.word	0x00000000
        /*0010*/ 	.short	0x0003
        /*0012*/ 	.short	0x0014
        /*0014*/ 	.byte	0x00, 0xf0, 0x11, 0x00


	//----- nvinfo : EIATTR_KPARAM_INFO
	.align		4
.L_88:
        /*0018*/ 	.byte	0x04, 0x17
        /*001a*/ 	.short	(.L_90 - .L_89)
.L_89:
        /*001c*/ 	.word	0x00000000
        /*0020*/ 	.short	0x0002
        /*0022*/ 	.short	0x0010
        /*0024*/ 	.byte	0x00, 0xf0, 0x11, 0x00


	//----- nvinfo : EIATTR_KPARAM_INFO
	.align		4
.L_90:
        /*0028*/ 	.byte	0x04, 0x17
        /*002a*/ 	.short	(.L_92 - .L_91)
.L_91:
        /*002c*/ 	.word	0x00000000
        /*0030*/ 	.short	0x0001
        /*0032*/ 	.short	0x0008
        /*0034*/ 	.byte	0x00, 0xf5, 0x21, 0x00


	//----- nvinfo : EIATTR_KPARAM_INFO
	.align		4
.L_92:
        /*0038*/ 	.byte	0x04, 0x17
        /*003a*/ 	.short	(.L_94 - .L_93)
.L_93:
        /*003c*/ 	.word	0x00000000
        /*0040*/ 	.short	0x0000
        /*0042*/ 	.short	0x0000
        /*0044*/ 	.byte	0x00, 0xf5, 0x21, 0x00


	//----- nvinfo : EIATTR_SPARSE_MMA_MASK
	.align		4
.L_94:
        /*0048*/ 	.byte	0x03, 0x50
        /*004a*/ 	.short	0x0000


	//----- nvinfo : EIATTR_MAXREG_COUNT
	.align		4
        /*004c*/ 	.byte	0x03, 0x1b
        /*004e*/ 	.short	0x00ff


	//----- nvinfo : EIATTR_NUM_BARRIERS
	.align		4
        /*0050*/ 	.byte	0x02, 0x4c
        /*0052*/ 	.byte	0x01
	.zero		1


	//----- nvinfo : EIATTR_MERCURY_ISA_VERSION
	.align		4
        /*0054*/ 	.byte	0x03, 0x5f
        /*0056*/ 	.short	0x0101


	//----- nvinfo : EIATTR_VRC_CTA_INIT_COUNT
	.align		4
        /*0058*/ 	.byte	0x02, 0x4a
	.zero		1
	.zero		1


	//----- nvinfo : EIATTR_EXIT_INSTR_OFFSETS
	.align		4
        /*005c*/ 	.byte	0x04, 0x1c
        /*005e*/ 	.short	(.L_96 - .L_95)


	//   ....[0]....
.L_95:
        /*0060*/ 	.word	0x000003f0


	//----- nvinfo : EIATTR_CBANK_PARAM_SIZE
	.align		4
.L_96:
        /*0064*/ 	.byte	0x03, 0x19
        /*0066*/ 	.short	0x0018


	//----- nvinfo : EIATTR_PARAM_CBANK
	.align		4
        /*0068*/ 	.byte	0x04, 0x0a
        /*006a*/ 	.short	(.L_98 - .L_97)
	.align		4
.L_97:
        /*006c*/ 	.word	index@(.nv.constant0._Z25horizontal_exclusive_scanPfS_ii)
        /*0070*/ 	.short	0x0380
        /*0072*/ 	.short	0x0018


	//----- nvinfo : EIATTR_SW_WAR
	.align		4
.L_98:
        /*0074*/ 	.byte	0x04, 0x36
        /*0076*/ 	.short	(.L_100 - .L_99)
.L_99:
        /*0078*/ 	.word	0x00000008
.L_100:


//--------------------- .nv.callgraph             --------------------------
	.section	.nv.callgraph,"",@"SHT_CUDA_CALLGRAPH"
	.align	4
	.sectionentsize	8
	.align		4
        /*0000*/ 	.word	0x00000000
	.align		4
        /*0004*/ 	.word	0xffffffff
	.align		4
        /*0008*/ 	.word	0x00000000
	.align		4
        /*000c*/ 	.word	0xfffffffe
	.align		4
        /*0010*/ 	.word	0x00000000
	.align		4
        /*0014*/ 	.word	0xfffffffd
	.align		4
        /*0018*/ 	.word	0x00000000
	.align		4
        /*001c*/ 	.word	0xfffffffc


//--------------------- .nv.constant4             --------------------------
	.section	.nv.constant4,"a",@progbits
	.align	8
	.align		8
.nv.constant4:
        /*0000*/ 	.dword	_ZN34_INTERNAL_69e5be17_4_k_cu_ae02a6164cuda3std3__45__cpo5beginE
	.align		8
        /*0008*/ 	.dword	_ZN34_INTERNAL_69e5be17_4_k_cu_ae02a6164cuda3std3__45__cpo3endE
	.align		8
        /*0010*/ 	.dword	_ZN34_INTERNAL_69e5be17_4_k_cu_ae02a6164cuda3std3__45__cpo6cbeginE
	.align		8
        /*0018*/ 	.dword	_ZN34_INTERNAL_69e5be17_4_k_cu_ae02a6164cuda3std3__45__cpo4cendE
	.align		8
        /*0020*/ 	.dword	_ZN34_INTERNAL_69e5be17_4_k_cu_ae02a6164cuda3std3__45__cpo6rbeginE
	.align		8
        /*0028*/ 	.dword	_ZN34_INTERNAL_69e5be17_4_k_cu_ae02a6164cuda3std3__45__cpo4rendE
	.align		8
        /*0030*/ 	.dword	_ZN34_INTERNAL_69e5be17_4_k_cu_ae02a6164cuda3std3__45__cpo7crbeginE
	.align		8
        /*0038*/ 	.dword	_ZN34_INTERNAL_69e5be17_4_k_cu_ae02a6164cuda3std3__45__cpo5crendE
	.align		8
        /*0040*/ 	.dword	_ZN34_INTERNAL_69e5be17_4_k_cu_ae02a6164cuda3std3__436_GLOBAL__N__69e5be17_4_k_cu_ae02a6166ignoreE
	.align		8
        /*0048*/ 	.dword	_ZN34_INTERNAL_69e5be17_4_k_cu_ae02a6164cuda3std3__419piecewise_constructE
	.align		8
        /*0050*/ 	.dword	_ZN34_INTERNAL_69e5be17_4_k_cu_ae02a6164cuda3std3__48in_placeE
	.align		8
        /*0058*/ 	.dword	_ZN34_INTERNAL_69e5be17_4_k_cu_ae02a6164cuda3std3__420unreachable_sentinelE
	.align		8
        /*0060*/ 	.dword	_ZN34_INTERNAL_69e5be17_4_k_cu_ae02a6164cuda3std3__47nulloptE
	.align		8
        /*0068*/ 	.dword	_ZN34_INTERNAL_69e5be17_4_k_cu_ae02a6164cuda3std3__48unexpectE
	.align		8
        /*0070*/ 	.dword	_ZN34_INTERNAL_69e5be17_4_k_cu_ae02a6164cuda3std6ranges3__45__cpo4swapE
	.align		8
        /*0078*/ 	.dword	_ZN34_INTERNAL_69e5be17_4_k_cu_ae02a6164cuda3std6ranges3__45__cpo9iter_moveE
	.align		8
        /*0080*/ 	.dword	_ZN34_INTERNAL_69e5be17_4_k_cu_ae02a6164cuda3std6ranges3__45__cpo5beginE
	.align		8
        /*0088*/ 	.dword	_ZN34_INTERNAL_69e5be17_4_k_cu_ae02a6164cuda3std6ranges3__45__cpo3endE
	.align		8
        /*0090*/ 	.dword	_ZN34_INTERNAL_69e5be17_4_k_cu_ae02a6164cuda3std6ranges3__45__cpo6cbeginE
	.align		8
        /*0098*/ 	.dword	_ZN34_INTERNAL_69e5be17_4_k_cu_ae02a6164cuda3std6ranges3__45__cpo4cendE
	.align		8
        /*00a0*/ 	.dword	_ZN34_INTERNAL_69e5be17_4_k_cu_ae02a6164cuda3std6ranges3__45__cpo7advanceE
	.align		8
        /*00a8*/ 	.dword	_ZN34_INTERNAL_69e5be17_4_k_cu_ae02a6164cuda3std6ranges3__45__cpo9iter_swapE
	.align		8
        /*00b0*/ 	.dword	_ZN34_INTERNAL_69e5be17_4_k_cu_ae02a6164cuda3std6ranges3__45__cpo4nextE
	.align		8
        /*00b8*/ 	.dword	_ZN34_INTERNAL_69e5be17_4_k_cu_ae02a6164cuda3std6ranges3__45__cpo4prevE
	.align		8
        /*00c0*/ 	.dword	_ZN34_INTERNAL_69e5be17_4_k_cu_ae02a6164cuda3std6ranges3__45__cpo4dataE
	.align		8
        /*00c8*/ 	.dword	_ZN34_INTERNAL_69e5be17_4_k_cu_ae02a6164cuda3std6ranges3__45__cpo5cdataE
	.align		8
        /*00d0*/ 	.dword	_ZN34_INTERNAL_69e5be17_4_k_cu_ae02a6164cuda3std6ranges3__45__cpo4sizeE
	.align		8
        /*00d8*/ 	.dword	_ZN34_INTERNAL_69e5be17_4_k_cu_ae02a6164cuda3std6ranges3__45__cpo5ssizeE
	.align		8
        /*00e0*/ 	.dword	_ZN34_INTERNAL_69e5be17_4_k_cu_ae02a6164cuda3std6ranges3__45__cpo8distanceE
	.align		8
        /*00e8*/ 	.dword	_ZN34_INTERNAL_69e5be17_4_k_cu_ae02a6166thrust24THRUST_300001_SM_1000_NS8cuda_cub3parE
	.align		8
        /*00f0*/ 	.dword	_ZN34_INTERNAL_69e5be17_4_k_cu_ae02a6166thrust24THRUST_300001_SM_1000_NS8cuda_cub10par_nosyncE
	.align		8
        /*00f8*/ 	.dword	_ZN34_INTERNAL_69e5be17_4_k_cu_ae02a6166thrust24THRUST_300001_SM_1000_NS6system6detail10sequential3seqE
	.align		8
        /*0100*/ 	.dword	_ZN34_INTERNAL_69e5be17_4_k_cu_ae02a6166thrust24THRUST_300001_SM_1000_NS6system3cpp3parE
	.align		8
        /*0108*/ 	.dword	_ZN34_INTERNAL_69e5be17_4_k_cu_ae02a6166thrust24THRUST_300001_SM_1000_NS12placeholders2_1E
	.align		8
        /*0110*/ 	.dword	_ZN34_INTERNAL_69e5be17_4_k_cu_ae02a6166thrust24THRUST_300001_SM_1000_NS12placeholders2_2E
	.align		8
        /*0118*/ 	.dword	_ZN34_INTERNAL_69e5be17_4_k_cu_ae02a6166thrust24THRUST_300001_SM_1000_NS12placeholders2_3E
	.align		8
        /*0120*/ 	.dword	_ZN34_INTERNAL_69e5be17_4_k_cu_ae02a6166thrust24THRUST_300001_SM_1000_NS12placeholders2_4E
	.align		8
        /*0128*/ 	.dword	_ZN34_INTERNAL_69e5be17_4_k_cu_ae02a6166thrust24THRUST_300001_SM_1000_NS12placeholders2_5E
	.align		8
        /*0130*/ 	.dword	_ZN34_INTERNAL_69e5be17_4_k_cu_ae02a6166thrust24THRUST_300001_SM_1000_NS12placeholders2_6E
	.align		8
        /*0138*/ 	.dword	_ZN34_INTERNAL_69e5be17_4_k_cu_ae02a6166thrust24THRUST_300001_SM_1000_NS12placeholders2_7E
	.align		8
        /*0140*/ 	.dword	_ZN34_INTERNAL_69e5be17_4_k_cu_ae02a6166thrust24THRUST_300001_SM_1000_NS12placeholders2_8E
	.align		8
        /*0148*/ 	.dword	_ZN34_INTERNAL_69e5be17_4_k_cu_ae02a6166thrust24THRUST_300001_SM_1000_NS12placeholders2_9E
	.align		8
        /*0150*/ 	.dword	_ZN34_INTERNAL_69e5be17_4_k_cu_ae02a6166thrust24THRUST_300001_SM_1000_NS12placeholders3_10E
	.align		8
        /*0158*/ 	.dword	_ZN34_INTERNAL_69e5be17_4_k_cu_ae02a6166thrust24THRUST_300001_SM_1000_NS3seqE
	.align		8
        /*0160*/ 	.dword	_ZN34_INTERNAL_69e5be17_4_k_cu_ae02a6166thrust24THRUST_300001_SM_1000_NS6deviceE


//--------------------- .text._ZN3cub18CUB_300001_SM_10006detail11EmptyKernelIvEEvv --------------------------
	.section	.text._ZN3cub18CUB_300001_SM_10006detail11EmptyKernelIvEEvv,"ax",@progbits
	.align	128
        .global         _ZN3cub18CUB_300001_SM_10006detail11EmptyKernelIvEEvv
        .type           _ZN3cub18CUB_300001_SM_10006detail11EmptyKernelIvEEvv,@function
        .size           _ZN3cub18CUB_300001_SM_10006detail11EmptyKernelIvEEvv,(.L_x_7 - _ZN3cub18CUB_300001_SM_10006detail11EmptyKernelIvEEvv)
        .other          _ZN3cub18CUB_300001_SM_10006detail11EmptyKernelIvEEvv,@"STO_CUDA_ENTRY STV_DEFAULT"
_ZN3cub18CUB_300001_SM_10006detail11EmptyKernelIvEEvv:
.text._ZN3cub18CUB_300001_SM_10006detail11EmptyKernelIvEEvv:
[----:B------:R-:W-:Y:S01]  /*0000*/  LDC R1, c[0x0][0x37c] ;  /* 0x0000df00ff017b82 */ /* 0x000fe20000000800 */
[----:B------:R-:W-:Y:S05]  /*0010*/  EXIT ;  /* 0x000000000000794d */ /* 0x000fea0003800000 */
.L_x_0:
[----:B------:R-:W-:-:S00]  /*0020*/  BRA `(.L_x_0) ;  /* 0xfffffffc00fc7947 */ /* 0x000fc0000383ffff */
[----:B------:R-:W-:-:S00]  /*0030*/  NOP ;  /* 0x0000000000007918 */ /* 0x000fc00000000000 */
        /* <DEDUP_REMOVED lines=12> */
.L_x_7:


//--------------------- .text._Z9transposePfS_ii  --------------------------
	.section	.text._Z9transposePfS_ii,"ax",@progbits
	.align	128
        .global         _Z9transposePfS_ii
        .type           _Z9transposePfS_ii,@function
        .size           _Z9transposePfS_ii,(.L_x_8 - _Z9transposePfS_ii)
        .other          _Z9transposePfS_ii,@"STO_CUDA_ENTRY STV_DEFAULT"
_Z9transposePfS_ii:
.text._Z9transposePfS_ii:
[----:B------:R-:W-:Y:S01]  /*0000*/  LDC R1, c[0x0][0x37c] ;  /* 0x0000df00ff017b82 */ /* 0x000fe20000000800 */
[----:B------:R-:W0:Y:S01]  /*0010*/  S2R R7, SR_CTAID.X ;  /* 0x0000000000077919 */ /* 0x000e220000002500 */
[----:B------:R-:W1:Y:S01]  /*0020*/  LDCU.64 UR6, c[0x0][0x390] ;  /* 0x00007200ff0677ac */ /* 0x000e620008000a00 */
[----:B------:R-:W0:Y:S01]  /*0030*/  S2R R2, SR_TID.X ;  /* 0x0000000000027919 */ /* 0x000e220000002100 */
[----:B------:R-:W2:Y:S01]  /*0040*/  S2R R0, SR_CTAID.Y ;  /* 0x0000000000007919 */ /* 0x000ea20000002600 */
[----:B------:R-:W2:Y:S01]  /*0050*/  S2R R3, SR_TID.Y ;  /* 0x0000000000037919 */ /* 0x000ea20000002200 */
[----:B0-----:R-:W-:-:S04]  /*0060*/  LEA R7, R7, R2, 0x4 ;  /* 0x0000000207077211 */ /* 0x001fc800078e20ff */
[----:B-1----:R-:W-:Y:S02]  /*0070*/  ISETP.GE.AND P0, PT, R7, UR7, PT ;  /* 0x0000000707007c0c */ /* 0x002fe4000bf06270 */
[----:B--2---:R-:W-:-:S04]  /*0080*/  LEA R0, R0, R3, 0x4 ;  /* 0x0000000300007211 */ /* 0x004fc800078e20ff */
[----:B------:R-:W-:-:S13]  /*0090*/  ISETP.GE.OR P0, PT, R0, UR6, P0 ;  /* 0x0000000600007c0c */ /* 0x000fda0008706670 */
[----:B------:R-:W-:Y:S05]  /*00a0*/  @P0 EXIT ;  /* 0x000000000000094d */ /* 0x000fea0003800000 */
[----:B------:R-:W0:Y:S01]  /*00b0*/  LDC.64 R2, c[0x0][0x380] ;  /* 0x0000e000ff027b82 */ /* 0x000e220000000a00 */
[----:B------:R-:W1:Y:S01]  /*00c0*/  LDCU.64 UR4, c[0x0][0x358] ;  /* 0x00006b00ff0477ac */ /* 0x000e620008000a00 */
[----:B------:R-:W-:-:S04]  /*00d0*/  IMAD R5, R0, UR7, R7 ;  /* 0x0000000700057c24 */ /* 0x000fc8000f8e0207 */
[----:B0-----:R-:W-:Y:S02]  /*00e0*/  IMAD.WIDE R2, R5, 0x4, R2 ;  /* 0x0000000405027825 */ /* 0x001fe400078e0202 */
[----:B------:R-:W0:Y:S04]  /*00f0*/  LDC.64 R4, c[0x0][0x388] ;  /* 0x0000e200ff047b82 */ /* 0x000e280000000a00 */
[----:B-1----:R-:W2:Y:S01]  /*0100*/  LDG.E R3, desc[UR4][R2.64] ;  /* 0x0000000402037981 */ /* 0x002ea2000c1e1900 */
[----:B------:R-:W-:-:S04]  /*0110*/  IMAD R7, R7, UR6, R0 ;  /* 0x0000000607077c24 */ /* 0x000fc8000f8e0200 */
[----:B0-----:R-:W-:-:S05]  /*0120*/  IMAD.WIDE R4, R7, 0x4, R4 ;  /* 0x0000000407047825 */ /* 0x001fca00078e0204 */
[----:B--2---:R-:W-:Y:S01]  /*0130*/  STG.E desc[UR4][R4.64], R3 ;  /* 0x0000000304007986 */ /* 0x004fe2000c101904 */
[----:B------:R-:W-:Y:S05]  /*0140*/  EXIT ;  /* 0x000000000000794d */ /* 0x000fea0003800000 */
.L_x_1:
        /* <DEDUP_REMOVED lines=11> */
.L_x_8:


//--------------------- .text._Z25horizontal_exclusive_scanPfS_ii --------------------------
	.section	.text._Z25horizontal_exclusive_scanPfS_ii,"ax",@progbits
	.align	128
        .global         _Z25horizontal_exclusive_scanPfS_ii
        .type           _Z25horizontal_exclusive_scanPfS_ii,@function
        .size           _Z25horizontal_exclusive_scanPfS_ii,(.L_x_9 - _Z25horizontal_exclusive_scanPfS_ii)
        .other          _Z25horizontal_exclusive_scanPfS_ii,@"STO_CUDA_ENTRY STV_DEFAULT"
_Z25horizontal_exclusive_scanPfS_ii:
.text._Z25horizontal_exclusive_scanPfS_ii:
[----:B------:R-:W-:Y:S01]  /*0000*/  LDC R1, c[0x0][0x37c] ;  /* 0x0000df00ff017b82 */ /* 0x000fe20000000800 */
[----:B------:R-:W0:Y:S07]  /*0010*/  S2R R2, SR_TID.X ;  /* 0x0000000000027919 */ /* 0x000e2e0000002100 */
[----:B------:R-:W1:Y:S01]  /*0020*/  S2UR UR4, SR_CTAID.X ;  /* 0x00000000000479c3 */ /* 0x000e620000002500 */
[----:B------:R-:W2:Y:S07]  /*0030*/  LDCU.64 UR6, c[0x0][0x358] ;  /* 0x00006b00ff0677ac */ /* 0x000eae0008000a00 */
[----:B------:R-:W1:Y:S08]  /*0040*/  LDC R8, c[0x0][0x394] ;  /* 0x0000e500ff087b82 */ /* 0x000e700000000800 */
[----:B------:R-:W3:Y:S08]  /*0050*/  LDC.64 R4, c[0x0][0x380] ;  /* 0x0000e000ff047b82 */ /* 0x000ef00000000a00 */
[----:B------:R-:W4:Y:S01]  /*0060*/  S2UR UR5, SR_CgaCtaId ;  /* 0x00000000000579c3 */ /* 0x000f220000008800 */
[----:B0-----:R-:W-:-:S07]  /*0070*/  IMAD.SHL.U32 R3, R2, 0x2, RZ ;  /* 0x0000000202037824 */ /* 0x001fce00078e00ff */
[----:B------:R-:W0:Y:S01]  /*0080*/  LDC R11, c[0x0][0x394] ;  /* 0x0000e500ff0b7b82 */ /* 0x000e220000000800 */
[----:B-1----:R-:W-:-:S04]  /*0090*/  IMAD R0, R8, UR4, R3 ;  /* 0x0000000408007c24 */ /* 0x002fc8000f8e0203 */
[----:B---3--:R-:W-:-:S05]  /*00a0*/  IMAD.WIDE R4, R0, 0x4, R4 ;  /* 0x0000000400047825 */ /* 0x008fca00078e0204 */
[----:B--2---:R-:W2:Y:S04]  /*00b0*/  LDG.E R6, desc[UR6][R4.64] ;  /* 0x0000000604067981 */ /* 0x004ea8000c1e1900 */
[----:B------:R1:W2:Y:S01]  /*00c0*/  LDG.E R7, desc[UR6][R4.64+0x4] ;  /* 0x0000040604077981 */ /* 0x0002a2000c1e1900 */
[----:B------:R-:W-:Y:S01]  /*00d0*/  UMOV UR4, 0x400 ;  /* 0x0000040000047882 */ /* 0x000fe20000000000 */
[----:B------:R-:W-:Y:S01]  /*00e0*/  SHF.R.S32.HI R9, RZ, 0x1, R8 ;  /* 0x00000001ff097819 */ /* 0x000fe20000011408 */
[----:B----4-:R-:W-:Y:S01]  /*00f0*/  ULEA UR4, UR5, UR4, 0x18 ;  /* 0x0000000405047291 */ /* 0x010fe2000f8ec0ff */
[----:B------:R-:W-:Y:S01]  /*0100*/  ISETP.NE.AND P0, PT, R2, RZ, PT ;  /* 0x000000ff0200720c */ /* 0x000fe20003f05270 */
[----:B------:R-:W-:Y:S01]  /*0110*/  VIADD R3, R3, 0x1 ;  /* 0x0000000103037836 */ /* 0x000fe20000000000 */
[----:B------:R-:W-:-:S02]  /*0120*/  ISETP.GE.AND P2, PT, R9, 0x1, PT ;  /* 0x000000010900780c */ /* 0x000fc40003f46270 */
[----:B0-----:R-:W-:Y:S02]  /*0130*/  ISETP.GE.AND P1, PT, R11, 0x2, PT ;  /* 0x000000020b00780c */ /* 0x001fe40003f26270 */
[----:B------:R-:W-:Y:S01]  /*0140*/  LEA R8, R2, UR4, 0x3 ;  /* 0x0000000402087c11 */ /* 0x000fe2000f8e18ff */
[----:B-1----:R-:W-:-:S04]  /*0150*/  IMAD.MOV.U32 R4, RZ, RZ, 0x1 ;  /* 0x00000001ff047424 */ /* 0x002fc800078e00ff */
[----:B--2---:R0:W-:Y:S04]  /*0160*/  STS.64 [R8], R6 ;  /* 0x0000000608007388 */ /* 0x0041e80000000a00 */
[----:B------:R-:W-:Y:S05]  /*0170*/  @!P2 BRA `(.L_x_2) ;  /* 0x000000000038a947 */ /* 0x000fea0003800000 */
[----:B------:R-:W-:-:S07]  /*0180*/  HFMA2 R4, -RZ, RZ, 0, 5.9604644775390625e-08 ;  /* 0x00000001ff047431 */ /* 0x000fce00000001ff */
.L_x_3:
[----:B------:R-:W-:Y:S01]  /*0190*/  BAR.SYNC.DEFER_BLOCKING 0x0 ;  /* 0x0000000000007b1d */ /* 0x000fe20000010000 */
[----:B------:R-:W-:-:S13]  /*01a0*/  ISETP.GE.AND P2, PT, R2, R9, PT ;  /* 0x000000090200720c */ /* 0x000fda0003f46270 */
[----:B------:R-:W-:-:S05]  /*01b0*/  @!P2 IMAD R5, R3, R4, RZ ;  /* 0x000000040305a224 */ /* 0x000fca00078e02ff */
[----:B------:R-:W-:-:S05]  /*01c0*/  @!P2 LEA R5, R5, UR4, 0x2 ;  /* 0x000000040505ac11 */ /* 0x000fca000f8e10ff */
[C---:B0-----:R-:W-:Y:S02]  /*01d0*/  @!P2 IMAD R6, R4.reuse, 0x4, R5 ;  /* 0x000000040406a824 */ /* 0x041fe400078e0205 */
[----:B------:R-:W-:Y:S01]  /*01e0*/  @!P2 LDS R5, [R5+-0x4] ;  /* 0xfffffc000505a984 */ /* 0x000fe20000000800 */
[----:B------:R-:W-:-:S03]  /*01f0*/  IMAD.SHL.U32 R4, R4, 0x2, RZ ;  /* 0x0000000204047824 */ /* 0x000fc600078e00ff */
[----:B------:R-:W0:Y:S02]  /*0200*/  @!P2 LDS R10, [R6+-0x4] ;  /* 0xfffffc00060aa984 */ /* 0x000e240000000800 */
[----:B0-----:R-:W-:-:S05]  /*0210*/  @!P2 FADD R7, R5, R10 ;  /* 0x0000000a0507a221 */ /* 0x001fca0000000000 */
[----:B------:R1:W-:Y:S01]  /*0220*/  @!P2 STS [R6+-0x4], R7 ;  /* 0xfffffc070600a388 */ /* 0x0003e20000000800 */
[----:B------:R-:W-:Y:S02]  /*0230*/  ISETP.GT.U32.AND P2, PT, R9, 0x1, PT ;  /* 0x000000010900780c */ /* 0x000fe40003f44070 */
[----:B------:R-:W-:-:S11]  /*0240*/  SHF.R.U32.HI R9, RZ, 0x1, R9 ;  /* 0x00000001ff097819 */ /* 0x000fd60000011609 */
[----:B-1----:R-:W-:Y:S05]  /*0250*/  @P2 BRA `(.L_x_3) ;  /* 0xfffffffc00cc2947 */ /* 0x002fea000383ffff */
.L_x_2:
[----:B------:R-:W-:-:S05]  /*0260*/  @!P0 LEA R5, R11, UR4, 0x2 ;  /* 0x000000040b058c11 */ /* 0x000fca000f8e10ff */
[----:B------:R1:W-:Y:S01]  /*0270*/  @!P0 STS [R5+-0x4], RZ ;  /* 0xfffffcff05008388 */ /* 0x0003e20000000800 */
[----:B------:R-:W-:Y:S05]  /*0280*/  @!P1 BRA `(.L_x_4) ;  /* 0x0000000000449947 */ /* 0x000fea0003800000 */
[----:B------:R-:W2:Y:S01]  /*0290*/  LDCU UR8, c[0x0][0x394] ;  /* 0x00007280ff0877ac */ /* 0x000ea20008000800 */
[----:B------:R-:W-:-:S05]  /*02a0*/  UMOV UR5, 0x1 ;  /* 0x0000000100057882 */ /* 0x000fca0000000000 */
.L_x_5:
[----:B------:R-:W-:Y:S01]  /*02b0*/  BAR.SYNC.DEFER_BLOCKING 0x0 ;  /* 0x0000000000007b1d */ /* 0x000fe20000010000 */
[----:B------:R-:W-:Y:S01]  /*02c0*/  ISETP.GE.U32.AND P0, PT, R2, UR5, PT ;  /* 0x0000000502007c0c */ /* 0x000fe2000bf06070 */
[----:B------:R-:W-:Y:S01]  /*02d0*/  USHF.L.U32 UR5, UR5, 0x1, URZ ;  /* 0x0000000105057899 */ /* 0x000fe200080006ff */
[----:B------:R-:W-:-:S03]  /*02e0*/  SHF.R.U32.HI R4, RZ, 0x1, R4 ;  /* 0x00000001ff047819 */ /* 0x000fc60000011604 */
[----:B--2---:R-:W-:-:S08]  /*02f0*/  UISETP.GE.AND UP0, UPT, UR5, UR8, UPT ;  /* 0x000000080500728c */ /* 0x004fd0000bf06270 */
[----:B-1-3--:R-:W-:-:S05]  /*0300*/  @!P0 IMAD R5, R3, R4, RZ ;  /* 0x0000000403058224 */ /* 0x00afca00078e02ff */
[----:B------:R-:W-:-:S04]  /*0310*/  @!P0 LEA R5, R5, UR4, 0x2 ;  /* 0x0000000405058c11 */ /* 0x000fc8000f8e10ff */
[----:B0-----:R-:W-:Y:S01]  /*0320*/  @!P0 LEA R7, R4, R5, 0x2 ;  /* 0x0000000504078211 */ /* 0x001fe200078e10ff */
[----:B------:R-:W-:Y:S04]  /*0330*/  @!P0 LDS R6, [R5+-0x4] ;  /* 0xfffffc0005068984 */ /* 0x000fe80000000800 */
[----:B------:R-:W0:Y:S02]  /*0340*/  @!P0 LDS R9, [R7+-0x4] ;  /* 0xfffffc0007098984 */ /* 0x000e240000000800 */
[----:B0-----:R-:W-:Y:S02]  /*0350*/  @!P0 FADD R6, R6, R9 ;  /* 0x0000000906068221 */ /* 0x001fe40000000000 */
[----:B------:R3:W-:Y:S04]  /*0360*/  @!P0 STS [R5+-0x4], R9 ;  /* 0xfffffc0905008388 */ /* 0x0007e80000000800 */
[----:B------:R3:W-:Y:S01]  /*0370*/  @!P0 STS [R7+-0x4], R6 ;  /* 0xfffffc0607008388 */ /* 0x0007e20000000800 */
[----:B------:R-:W-:Y:S06]  /*0380*/  BAR.SYNC.DEFER_BLOCKING 0x0 ;  /* 0x0000000000007b1d */ /* 0x000fec0000010000 */
[----:B------:R-:W-:Y:S05]  /*0390*/  BRA.U !UP0, `(.L_x_5) ;  /* 0xfffffffd08c47547 */ /* 0x000fea000b83ffff */
.L_x_4:
[----:B0--3--:R-:W0:Y:S01]  /*03a0*/  LDS.64 R8, [R8] ;  /* 0x0000000008087984 */ /* 0x009e220000000a00 */
[----:B------:R-:W2:Y:S02]  /*03b0*/  LDC.64 R2, c[0x0][0x388] ;  /* 0x0000e200ff027b82 */ /* 0x000ea40000000a00 */
[----:B--2---:R-:W-:-:S05]  /*03c0*/  IMAD.WIDE R2, R0, 0x4, R2 ;  /* 0x0000000400027825 */ /* 0x004fca00078e0202 */
[----:B0-----:R-:W-:Y:S04]  /*03d0*/  STG.E desc[UR6][R2.64], R8 ;  /* 0x0000000802007986 */ /* 0x001fe8000c101906 */
[----:B------:R-:W-:Y:S01]  /*03e0*/  STG.E desc[UR6][R2.64+0x4], R9 ;  /* 0x0000040902007986 */ /* 0x000fe2000c101906 */
[----:B------:R-:W-:Y:S05]  /*03f0*/  EXIT ;  /* 0x000000000000794d */ /* 0x000fea0003800000 */
.L_x_6:
        /* <DEDUP_REMOVED lines=16> */
.L_x_9:


//--------------------- .nv.shared._ZN3cub18CUB_300001_SM_10006detail11EmptyKernelIvEEvv --------------------------
	.section	.nv.shared._ZN3cub18CUB_300001_SM_10006detail11EmptyKernelIvEEvv,"aw",@nobits
	.sectionflags	@""
	.align	16
	.zero		1024


//--------------------- .nv.shared.reserved.0     --------------------------
	.section	.nv.shared.reserved.0,"aw",@nobits
	.weak		__nv_reservedSMEM_offset_0_alias
	.size		__nv_reservedSMEM_offset_0_alias, 0, 64
	.other		__nv_reservedSMEM_offset_0_alias,@"STO_CUDA_RESERVED_SHARED STV_DEFAULT"
__nv_reservedSMEM_offset_0_alias:
	.zero		0
	.zero		64


//--------------------- .nv.global                --------------------------
	.section	.nv.global,"aw",@nobits
.nv.global:
	.type		_ZN34_INTERNAL_69e5be17_4_k_cu_ae02a6166thrust24THRUST_300001_SM_1000_NS12placeholders2_8E,@object
	.size		_ZN34_INTERNAL_69e5be17_4_k_cu_ae02a6166thrust24THRUST_300001_SM_1000_NS12placeholders2_8E,(_ZN34_INTERNAL_69e5be17_4_k_cu_ae02a6164cuda3std3__436_GLOBAL__N__69e5be17_4_k_cu_ae02a6166ignoreE - _ZN34_INTERNAL_69e5be17_4_k_cu_ae02a6166thrust24THRUST_300001_SM_1000_NS12placeholders2_8E)
_ZN34_INTERNAL_69e5be17_4_k_cu_ae02a6166thrust24THRUST_300001_SM_1000_NS12placeholders2_8E:
	.zero		1
	.type		_ZN34_INTERNAL_69e5be17_4_k_cu_ae02a6164cuda3std3__436_GLOBAL__N__69e5be17_4_k_cu_ae02a6166ignoreE,@object
	.size		_ZN34_INTERNAL_69e5be17_4_k_cu_ae02a6164cuda3std3__436_GLOBAL__N__69e5be17_4_k_cu_ae02a6166ignoreE,(_ZN34_INTERNAL_69e5be17_4_k_cu_ae02a6164cuda3std6ranges3__45__cpo4dataE - _ZN34_INTERNAL_69e5be17_4_k_cu_ae02a6164cuda3std3__436_GLOBAL__N__69e5be17_4_k_cu_ae02a6166ignoreE)
_ZN34_INTERNAL_69e5be17_4_k_cu_ae02a6164cuda3std3__436_GLOBAL__N__69e5be17_4_k_cu_ae02a6166ignoreE:
	.zero		1
	.type		_ZN34_INTERNAL_69e5be17_4_k_cu_ae02a6164cuda3std6ranges3__45__cpo4dataE,@object
	.size		_ZN34_INTERNAL_69e5be17_4_k_cu_ae02a6164cuda3std6ranges3__45__cpo4dataE,(_ZN34_INTERNAL_69e5be17_4_k_cu_ae02a6166thrust24THRUST_300001_SM_1000_NS6system3cpp3parE - _ZN34_INTERNAL_69e5be17_4_k_cu_ae02a6164cuda3std6ranges3__45__cpo4dataE)
_ZN34_INTERNAL_69e5be17_4_k_cu_ae02a6164cuda3std6ranges3__45__cpo4dataE:
	.zero		1
	.type		_ZN34_INTERNAL_69e5be17_4_k_cu_ae02a6166thrust24THRUST_300001_SM_1000_NS6system3cpp3parE,@object
	.size		_ZN34_INTERNAL_69e5be17_4_k_cu_ae02a6166thrust24THRUST_300001_SM_1000_NS6system3cpp3parE,(_ZN34_INTERNAL_69e5be17_4_k_cu_ae02a6164cuda3std3__45__cpo5beginE - _ZN34_INTERNAL_69e5be17_4_k_cu_ae02a6166thrust24THRUST_300001_SM_1000_NS6system3cpp3parE)
_ZN34_INTERNAL_69e5be17_4_k_cu_ae02a6166thrust24THRUST_300001_SM_1000_NS6system3cpp3parE:
	.zero		1
	.type		_ZN34_INTERNAL_69e5be17_4_k_cu_ae02a6164cuda3std3__45__cpo5beginE,@object
	.size		_ZN34_INTERNAL_69e5be17_4_k_cu_ae02a6164cuda3std3__45__cpo5beginE,(_ZN34_INTERNAL_69e5be17_4_k_cu_ae02a6164cuda3std6ranges3__45__cpo5beginE - _ZN34_INTERNAL_69e5be17_4_k_cu_ae02a6164cuda3std3__45__cpo5beginE)
_ZN34_INTERNAL_69e5be17_4_k_cu_ae02a6164cuda3std3__45__cpo5beginE:
	.zero		1
	.type		_ZN34_INTERNAL_69e5be17_4_k_cu_ae02a6164cuda3std6ranges3__45__cpo5beginE,@object
	.size		_ZN34_INTERNAL_69e5be17_4_k_cu_ae02a6164cuda3std6ranges3__45__cpo5beginE,(_ZN34_INTERNAL_69e5be17_4_k_cu_ae02a6166thrust24THRUST_300001_SM_1000_NS6deviceE - _ZN34_INTERNAL_69e5be17_4_k_cu_ae02a6164cuda3std6ranges3__45__cpo5beginE)
_ZN34_INTERNAL_69e5be17_4_k_cu_ae02a6164cuda3std6ranges3__45__cpo5beginE:
	.zero		1
	.type		_ZN34_INTERNAL_69e5be17_4_k_cu_ae02a6166thrust24THRUST_300001_SM_1000_NS6deviceE,@object
	.size		_ZN34_INTERNAL_69e5be17_4_k_cu_ae02a6166thrust24THRUST_300001_SM_1000_NS6deviceE,(_ZN34_INTERNAL_69e5be17_4_k_cu_ae02a6164cuda3std3__47nulloptE - _ZN34_INTERNAL_69e5be17_4_k_cu_ae02a6166thrust24THRUST_300001_SM_1000_NS6deviceE)
_ZN34_INTERNAL_69e5be17_4_k_cu_ae02a6166thrust24THRUST_300001_SM_1000_NS6deviceE:
	.zero		1
	.type		_ZN34_INTERNAL_69e5be17_4_k_cu_ae02a6164cuda3std3__47nulloptE,@object
	.size		_ZN34_INTERNAL_69e5be17_4_k_cu_ae02a6164cuda3std3__47nulloptE,(_ZN34_INTERNAL_69e5be17_4_k_cu_ae02a6164cuda3std6ranges3__45__cpo8distanceE - _ZN34_INTERNAL_69e5be17_4_k_cu_ae02a6164cuda3std3__47nulloptE)
_ZN34_INTERNAL_69e5be17_4_k_cu_ae02a6164cuda3std3__47nulloptE:
	.zero		1
	.type		_ZN34_INTERNAL_69e5be17_4_k_cu_ae02a6164cuda3std6ranges3__45__cpo8distanceE,@object
	.size		_ZN34_INTERNAL_69e5be17_4_k_cu_ae02a6164cuda3std6ranges3__45__cpo8distanceE,(_ZN34_INTERNAL_69e5be17_4_k_cu_ae02a6166thrust24THRUST_300001_SM_1000_NS12placeholders2_4E - _ZN34_INTERNAL_69e5be17_4_k_cu_ae02a6164cuda3std6ranges3__45__cpo8distanceE)
_ZN34_INTERNAL_69e5be17_4_k_cu_ae02a6164cuda3std6ranges3__45__cpo8distanceE:
	.zero		1
	.type		_ZN34_INTERNAL_69e5be17_4_k_cu_ae02a6166thrust24THRUST_300001_SM_1000_NS12placeholders2_4E,@object
	.size		_ZN34_INTERNAL_69e5be17_4_k_cu_ae02a6166thrust24THRUST_300001_SM_1000_NS12placeholders2_4E,(_ZN34_INTERNAL_69e5be17_4_k_cu_ae02a6164cuda3std3__45__cpo6rbeginE - _ZN34_INTERNAL_69e5be17_4_k_cu_ae02a6166thrust24THRUST_300001_SM_1000_NS12placeholders2_4E)
_ZN34_INTERNAL_69e5be17_4_k_cu_ae02a6166thrust24THRUST_300001_SM_1000_NS12placeholders2_4E:
	.zero		1
	.type		_ZN34_INTERNAL_69e5be17_4_k_cu_ae02a6164cuda3std3__45__cpo6rbeginE,@object
	.size		_ZN34_INTERNAL_69e5be17_4_k_cu_ae02a6164cuda3std3__45__cpo6rbeginE,(_ZN34_INTERNAL_69e5be17_4_k_cu_ae02a6164cuda3std6ranges3__45__cpo7advanceE - _ZN34_INTERNAL_69e5be17_4_k_cu_ae02a6164cuda3std3__45__cpo6rbeginE)
_ZN34_INTERNAL_69e5be17_4_k_cu_ae02a6164cuda3std3__45__cpo6rbeginE:
	.zero		1
	.type		_ZN34_INTERNAL_69e5be17_4_k_cu_ae02a6164cuda3std6ranges3__45__cpo7advanceE,@object
	.size		_ZN34_INTERNAL_69e5be17_4_k_cu_ae02a6164cuda3std6ranges3__45__cpo7advanceE,(_ZN34_INTERNAL_69e5be17_4_k_cu_ae02a6166thrust24THRUST_300001_SM_1000_NS12placeholders3_10E - _ZN34_INTERNAL_69e5be17_4_k_cu_ae02a6164cuda3std6ranges3__45__cpo7advanceE)
_ZN34_INTERNAL_69e5be17_4_k_cu_ae02a6164cuda3std6ranges3__45__cpo7advanceE:
	.zero		1
	.type		_ZN34_INTERNAL_69e5be17_4_k_cu_ae02a6166thrust24THRUST_300001_SM_1000_NS12placeholders3_10E,@object
	.size		_ZN34_INTERNAL_69e5be17_4_k_cu_ae02a6166thrust24THRUST_300001_SM_1000_NS12placeholders3_10E,(_ZN34_INTERNAL_69e5be17_4_k_cu_ae02a6164cuda3std3__48in_placeE - _ZN34_INTERNAL_69e5be17_4_k_cu_ae02a6166thrust24THRUST_300001_SM_1000_NS12placeholders3_10E)
_ZN34_INTERNAL_69e5be17_4_k_cu_ae02a6166thrust24THRUST_300001_SM_1000_NS12placeholders3_10E:
	.zero		1
	.type		_ZN34_INTERNAL_69e5be17_4_k_cu_ae02a6164cuda3std3__48in_placeE,@object
	.size		_ZN34_INTERNAL_69e5be17_4_k_cu_ae02a6164cuda3std3__48in_placeE,(_ZN34_INTERNAL_69e5be17_4_k_cu_ae02a6164cuda3std6ranges3__45__cpo4sizeE - _ZN34_INTERNAL_69e5be17_4_k_cu_ae02a6164cuda3std3__48in_placeE)
_ZN34_INTERNAL_69e5be17_4_k_cu_ae02a6164cuda3std3__48in_placeE:
	.zero		1
	.type		_ZN34_INTERNAL_69e5be17_4_k_cu_ae02a6164cuda3std6ranges3__45__cpo4sizeE,@object
	.size		_ZN34_INTERNAL_69e5be17_4_k_cu_ae02a6164cuda3std6ranges3__45__cpo4sizeE,(_ZN34_INTERNAL_69e5be17_4_k_cu_ae02a6166thrust24THRUST_300001_SM_1000_NS12placeholders2_2E - _ZN34_INTERNAL_69e5be17_4_k_cu_ae02a6164cuda3std6ranges3__45__cpo4sizeE)
_ZN34_INTERNAL_69e5be17_4_k_cu_ae02a6164cuda3std6ranges3__45__cpo4sizeE:
	.zero		1
	.type		_ZN34_INTERNAL_69e5be17_4_k_cu_ae02a6166thrust24THRUST_300001_SM_1000_NS12placeholders2_2E,@object
	.size		_ZN34_INTERNAL_69e5be17_4_k_cu_ae02a6166thrust24THRUST_300001_SM_1000_NS12placeholders2_2E,(_ZN34_INTERNAL_69e5be17_4_k_cu_ae02a6164cuda3std3__45__cpo6cbeginE - _ZN34_INTERNAL_69e5be17_4_k_cu_ae02a6166thrust24THRUST_300001_SM_1000_NS12placeholders2_2E)
_ZN34_INTERNAL_69e5be17_4_k_cu_ae02a6166thrust24THRUST_300001_SM_1000_NS12placeholders2_2E:
	.zero		1
	.type		_ZN34_INTERNAL_69e5be17_4_k_cu_ae02a6164cuda3std3__45__cpo6cbeginE,@object
	.size		_ZN34_INTERNAL_69e5be17_4_k_cu_ae02a6164cuda3std3__45__cpo6cbeginE,(_ZN34_INTERNAL_69e5be17_4_k_cu_ae02a6164cuda3std6ranges3__45__cpo6cbeginE - _ZN34_INTERNAL_69e5be17_4_k_cu_ae02a6164cuda3std3__45__cpo6cbeginE)
_ZN34_INTERNAL_69e5be17_4_k_cu_ae02a6164cuda3std3__45__cpo6cbeginE:
	.zero		1
	.type		_ZN34_INTERNAL_69e5be17_4_k_cu_ae02a6164cuda3std6ranges3__45__cpo6cbeginE,@object
	.size		_ZN34_INTERNAL_69e5be17_4_k_cu_ae02a6164cuda3std6ranges3__45__cpo6cbeginE,(_ZN34_INTERNAL_69e5be17_4_k_cu_ae02a6166thrust24THRUST_300001_SM_1000_NS12placeholders2_6E - _ZN34_INTERNAL_69e5be17_4_k_cu_ae02a6164cuda3std6ranges3__45__cpo6cbeginE)
_ZN34_INTERNAL_69e5be17_4_k_cu_ae02a6164cuda3std6ranges3__45__cpo6cbeginE:
	.zero		1
	.type		_ZN34_INTERNAL_69e5be17_4_k_cu_ae02a6166thrust24THRUST_300001_SM_1000_NS12placeholders2_6E,@object
	.size		_ZN34_INTERNAL_69e5be17_4_k_cu_ae02a6166thrust24THRUST_300001_SM_1000_NS12placeholders2_6E,(_ZN34_INTERNAL_69e5be17_4_k_cu_ae02a6164cuda3std3__45__cpo7crbeginE - _ZN34_INTERNAL_69e5be17_4_k_cu_ae02a6166thrust24THRUST_300001_SM_1000_NS12placeholders2_6E)
_ZN34_INTERNAL_69e5be17_4_k_cu_ae02a6166thrust24THRUST_300001_SM_1000_NS12placeholders2_6E:
	.zero		1
	.type		_ZN34_INTERNAL_69e5be17_4_k_cu_ae02a6164cuda3std3__45__cpo7crbeginE,@object
	.size		_ZN34_INTERNAL_69e5be17_4_k_cu_ae02a6164cuda3std3__45__cpo7crbeginE,(_ZN34_INTERNAL_69e5be17_4_k_cu_ae02a6164cuda3std6ranges3__45__cpo4nextE - _ZN34_INTERNAL_69e5be17_4_k_cu_ae02a6164cuda3std3__45__cpo7crbeginE)
_ZN34_INTERNAL_69e5be17_4_k_cu_ae02a6164cuda3std3__45__cpo7crbeginE:
	.zero		1
	.type		_ZN34_INTERNAL_69e5be17_4_k_cu_ae02a6164cuda3std6ranges3__45__cpo4nextE,@object
	.size		_ZN34_INTERNAL_69e5be17_4_k_cu_ae02a6164cuda3std6ranges3__45__cpo4nextE,(_ZN34_INTERNAL_69e5be17_4_k_cu_ae02a6164cuda3std6ranges3__45__cpo4swapE - _ZN34_INTERNAL_69e5be17_4_k_cu_ae02a6164cuda3std6ranges3__45__cpo4nextE)
_ZN34_INTERNAL_69e5be17_4_k_cu_ae02a6164cuda3std6ranges3__45__cpo4nextE:
	.zero		1
	.type		_ZN34_INTERNAL_69e5be17_4_k_cu_ae02a6164cuda3std6ranges3__45__cpo4swapE,@object
	.size		_ZN34_INTERNAL_69e5be17_4_k_cu_ae02a6164cuda3std6ranges3__45__cpo4swapE,(_ZN34_INTERNAL_69e5be17_4_k_cu_ae02a6166thrust24THRUST_300001_SM_1000_NS8cuda_cub10par_nosyncE - _ZN34_INTERNAL_69e5be17_4_k_cu_ae02a6164cuda3std6ranges3__45__cpo4swapE)
_ZN34_INTERNAL_69e5be17_4_k_cu_ae02a6164cuda3std6ranges3__45__cpo4swapE:
	.zero		1
	.type		_ZN34_INTERNAL_69e5be17_4_k_cu_ae02a6166thrust24THRUST_300001_SM_1000_NS8cuda_cub10par_nosyncE,@object
	.size		_ZN34_INTERNAL_69e5be17_4_k_cu_ae02a6166thrust24THRUST_300001_SM_1000_NS8cuda_cub10par_nosyncE,(_ZN34_INTERNAL_69e5be17_4_k_cu_ae02a6166thrust24THRUST_300001_SM_1000_NS3seqE - _ZN34_INTERNAL_69e5be17_4_k_cu_ae02a6166thrust24THRUST_300001_SM_1000_NS8cuda_cub10par_nosyncE)
_ZN34_INTERNAL_69e5be17_4_k_cu_ae02a6166thrust24THRUST_300001_SM_1000_NS8cuda_cub10par_nosyncE:
	.zero		1
	.type		_ZN34_INTERNAL_69e5be17_4_k_cu_ae02a6166thrust24THRUST_300001_SM_1000_NS3seqE,@object
	.size		_ZN34_INTERNAL_69e5be17_4_k_cu_ae02a6166thrust24THRUST_300001_SM_1000_NS3seqE,(_ZN34_INTERNAL_69e5be17_4_k_cu_ae02a6164cuda3std3__420unreachable_sentinelE - _ZN34_INTERNAL_69e5be17_4_k_cu_ae02a6166thrust24THRUST_300001_SM_1000_NS3seqE)
_ZN34_INTERNAL_69e5be17_4_k_cu_ae02a6166thrust24THRUST_300001_SM_1000_NS3seqE:
	.zero		1
	.type		_ZN34_INTERNAL_69e5be17_4_k_cu_ae02a6164cuda3std3__420unreachable_sentinelE,@object
	.size		_ZN34_INTERNAL_69e5be17_4_k_cu_ae02a6164cuda3std3__420unreachable_sentinelE,(_ZN34_INTERNAL_69e5be17_4_k_cu_ae02a6164cuda3std6ranges3__45__cpo5ssizeE - _ZN34_INTERNAL_69e5be17_4_k_cu_ae02a6164cuda3std3__420unreachable_sentinelE)
_ZN34_INTERNAL_69e5be17_4_k_cu_ae02a6164cuda3std3__420unreachable_sentinelE:
	.zero		1
	.type		_ZN34_INTERNAL_69e5be17_4_k_cu_ae02a6164cuda3std6ranges3__45__cpo5ssizeE,@object
	.size		_ZN34_INTERNAL_69e5be17_4_k_cu_ae02a6164cuda3std6ranges3__45__cpo5ssizeE,(_ZN34_INTERNAL_69e5be17_4_k_cu_ae02a6166thrust24THRUST_300001_SM_1000_NS12placeholders2_3E - _ZN34_INTERNAL_69e5be17_4_k_cu_ae02a6164cuda3std6ranges3__45__cpo5ssizeE)
_ZN34_INTERNAL_69e5be17_4_k_cu_ae02a6164cuda3std6ranges3__45__cpo5ssizeE:
	.zero		1
	.type		_ZN34_INTERNAL_69e5be17_4_k_cu_ae02a6166thrust24THRUST_300001_SM_1000_NS12placeholders2_3E,@object
	.size		_ZN34_INTERNAL_69e5be17_4_k_cu_ae02a6166thrust24THRUST_300001_SM_1000_NS12placeholders2_3E,(_ZN34_INTERNAL_69e5be17_4_k_cu_ae02a6164cuda3std3__45__cpo4cendE - _ZN34_INTERNAL_69e5be17_4_k_cu_ae02a6166thrust24THRUST_300001_SM_1000_NS12placeholders2_3E)
_ZN34_INTERNAL_69e5be17_4_k_cu_ae02a6166thrust24THRUST_300001_SM_1000_NS12placeholders2_3E:
	.zero		1
	.type		_ZN34_INTERNAL_69e5be17_4_k_cu_ae02a6164cuda3std3__45__cpo4cendE,@object
	.size		_ZN34_INTERNAL_69e5be17_4_k_cu_ae02a6164cuda3std3__45__cpo4cendE,(_ZN34_INTERNAL_69e5be17_4_k_cu_ae02a6164cuda3std6ranges3__45__cpo4cendE - _ZN34_INTERNAL_69e5be17_4_k_cu_ae02a6164cuda3std3__45__cpo4cendE)
_ZN34_INTERNAL_69e5be17_4_k_cu_ae02a6164cuda3std3__45__cpo4cendE:
	.zero		1
	.type		_ZN34_INTERNAL_69e5be17_4_k_cu_ae02a6164cuda3std6ranges3__45__cpo4cendE,@object
	.size		_ZN34_INTERNAL_69e5be17_4_k_cu_ae02a6164cuda3std6ranges3__45__cpo4cendE,(_ZN34_INTERNAL_69e5be17_4_k_cu_ae02a6166thrust24THRUST_300001_SM_1000_NS12placeholders2_7E - _ZN34_INTERNAL_69e5be17_4_k_cu_ae02a6164cuda3std6ranges3__45__cpo4cendE)
_ZN34_INTERNAL_69e5be17_4_k_cu_ae02a6164cuda3std6ranges3__45__cpo4cendE:
	.zero		1
	.type		_ZN34_INTERNAL_69e5be17_4_k_cu_ae02a6166thrust24THRUST_300001_SM_1000_NS12placeholders2_7E,@object
	.size		_ZN34_INTERNAL_69e5be17_4_k_cu_ae02a6166thrust24THRUST_300001_SM_1000_NS12placeholders2_7E,(_ZN34_INTERNAL_69e5be17_4_k_cu_ae02a6164cuda3std3__45__cpo5crendE - _ZN34_INTERNAL_69e5be17_4_k_cu_ae02a6166thrust24THRUST_300001_SM_1000_NS12placeholders2_7E)
_ZN34_INTERNAL_69e5be17_4_k_cu_ae02a6166thrust24THRUST_300001_SM_1000_NS12placeholders2_7E:
	.zero		1
	.type		_ZN34_INTERNAL_69e5be17_4_k_cu_ae02a6164cuda3std3__45__cpo5crendE,@object
	.size		_ZN34_INTERNAL_69e5be17_4_k_cu_ae02a6164cuda3std3__45__cpo5crendE,(_ZN34_INTERNAL_69e5be17_4_k_cu_ae02a6164cuda3std6ranges3__45__cpo4prevE - _ZN34_INTERNAL_69e5be17_4_k_cu_ae02a6164cuda3std3__45__cpo5crendE)
_ZN34_INTERNAL_69e5be17_4_k_cu_ae02a6164cuda3std3__45__cpo5crendE:
	.zero		1
	.type		_ZN34_INTERNAL_69e5be17_4_k_cu_ae02a6164cuda3std6ranges3__45__cpo4prevE,@object
	.size		_ZN34_INTERNAL_69e5be17_4_k_cu_ae02a6164cuda3std6ranges3__45__cpo4prevE,(_ZN34_INTERNAL_69e5be17_4_k_cu_ae02a6164cuda3std6ranges3__45__cpo9iter_moveE - _ZN34_INTERNAL_69e5be17_4_k_cu_ae02a6164cuda3std6ranges3__45__cpo4prevE)
_ZN34_INTERNAL_69e5be17_4_k_cu_ae02a6164cuda3std6ranges3__45__cpo4prevE:
	.zero		1
	.type		_ZN34_INTERNAL_69e5be17_4_k_cu_ae02a6164cuda3std6ranges3__45__cpo9iter_moveE,@object
	.size		_ZN34_INTERNAL_69e5be17_4_k_cu_ae02a6164cuda3std6ranges3__45__cpo9iter_moveE,(_ZN34_INTERNAL_69e5be17_4_k_cu_ae02a6166thrust24THRUST_300001_SM_1000_NS6system6detail10sequential3seqE - _ZN34_INTERNAL_69e5be17_4_k_cu_ae02a6164cuda3std6ranges3__45__cpo9iter_moveE)
_ZN34_INTERNAL_69e5be17_4_k_cu_ae02a6164cuda3std6ranges3__45__cpo9iter_moveE:
	.zero		1
	.type		_ZN34_INTERNAL_69e5be17_4_k_cu_ae02a6166thrust24THRUST_300001_SM_1000_NS6system6detail10sequential3seqE,@object
	.size		_ZN34_INTERNAL_69e5be17_4_k_cu_ae02a6166thrust24THRUST_300001_SM_1000_NS6system6detail10sequential3seqE,(_ZN34_INTERNAL_69e5be17_4_k_cu_ae02a6166thrust24THRUST_300001_SM_1000_NS12placeholders2_9E - _ZN34_INTERNAL_69e5be17_4_k_cu_ae02a6166thrust24THRUST_300001_SM_1000_NS6system6detail10sequential3seqE)
_ZN34_INTERNAL_69e5be17_4_k_cu_ae02a6166thrust24THRUST_300001_SM_1000_NS6system6detail10sequential3seqE:
	.zero		1
	.type		_ZN34_INTERNAL_69e5be17_4_k_cu_ae02a6166thrust24THRUST_300001_SM_1000_NS12placeholders2_9E,@object
	.size		_ZN34_INTERNAL_69e5be17_4_k_cu_ae02a6166thrust24THRUST_300001_SM_1000_NS12placeholders2_9E,(_ZN34_INTERNAL_69e5be17_4_k_cu_ae02a6164cuda3std3__419piecewise_constructE - _ZN34_INTERNAL_69e5be17_4_k_cu_ae02a6166thrust24THRUST_300001_SM_1000_NS12placeholders2_9E)
_ZN34_INTERNAL_69e5be17_4_k_cu_ae02a6166thrust24THRUST_300001_SM_1000_NS12placeholders2_9E:
	.zero		1
	.type		_ZN34_INTERNAL_69e5be17_4_k_cu_ae02a6164cuda3std3__419piecewise_constructE,@object
	.size		_ZN34_INTERNAL_69e5be17_4_k_cu_ae02a6164cuda3std3__419piecewise_constructE,(_ZN34_INTERNAL_69e5be17_4_k_cu_ae02a6164cuda3std6ranges3__45__cpo5cdataE - _ZN34_INTERNAL_69e5be17_4_k_cu_ae02a6164cuda3std3__419piecewise_constructE)
_ZN34_INTERNAL_69e5be17_4_k_cu_ae02a6164cuda3std3__419piecewise_constructE:
	.zero		1
	.type		_ZN34_INTERNAL_69e5be17_4_k_cu_ae02a6164cuda3std6ranges3__45__cpo5cdataE,@object
	.size		_ZN34_INTERNAL_69e5be17_4_k_cu_ae02a6164cuda3std6ranges3__45__cpo5cdataE,(_ZN34_INTERNAL_69e5be17_4_k_cu_ae02a6166thrust24THRUST_300001_SM_1000_NS12placeholders2_1E - _ZN34_INTERNAL_69e5be17_4_k_cu_ae02a6164cuda3std6ranges3__45__cpo5cdataE)
_ZN34_INTERNAL_69e5be17_4_k_cu_ae02a6164cuda3std6ranges3__45__cpo5cdataE:
	.zero		1
	.type		_ZN34_INTERNAL_69e5be17_4_k_cu_ae02a6166thrust24THRUST_300001_SM_1000_NS12placeholders2_1E,@object
	.size		_ZN34_INTERNAL_69e5be17_4_k_cu_ae02a6166thrust24THRUST_300001_SM_1000_NS12placeholders2_1E,(_ZN34_INTERNAL_69e5be17_4_k_cu_ae02a6164cuda3std3__45__cpo3endE - _ZN34_INTERNAL_69e5be17_4_k_cu_ae02a6166thrust24THRUST_300001_SM_1000_NS12placeholders2_1E)
_ZN34_INTERNAL_69e5be17_4_k_cu_ae02a6166thrust24THRUST_300001_SM_1000_NS12placeholders2_1E:
	.zero		1
	.type		_ZN34_INTERNAL_69e5be17_4_k_cu_ae02a6164cuda3std3__45__cpo3endE,@object
	.size		_ZN34_INTERNAL_69e5be17_4_k_cu_ae02a6164cuda3std3__45__cpo3endE,(_ZN34_INTERNAL_69e5be17_4_k_cu_ae02a6164cuda3std6ranges3__45__cpo3endE - _ZN34_INTERNAL_69e5be17_4_k_cu_ae02a6164cuda3std3__45__cpo3endE)
_ZN34_INTERNAL_69e5be17_4_k_cu_ae02a6164cuda3std3__45__cpo3endE:
	.zero		1
	.type		_ZN34_INTERNAL_69e5be17_4_k_cu_ae02a6164cuda3std6ranges3__45__cpo3endE,@object
	.size		_ZN34_INTERNAL_69e5be17_4_k_cu_ae02a6164cuda3std6ranges3__45__cpo3endE,(_ZN34_INTERNAL_69e5be17_4_k_cu_ae02a6166thrust24THRUST_300001_SM_1000_NS12placeholders2_5E - _ZN34_INTERNAL_69e5be17_4_k_cu_ae02a6164cuda3std6ranges3__45__cpo3endE)
_ZN34_INTERNAL_69e5be17_4_k_cu_ae02a6164cuda3std6ranges3__45__cpo3endE:
	.zero		1
	.type		_ZN34_INTERNAL_69e5be17_4_k_cu_ae02a6166thrust24THRUST_300001_SM_1000_NS12placeholders2_5E,@object
	.size		_ZN34_INTERNAL_69e5be17_4_k_cu_ae02a6166thrust24THRUST_300001_SM_1000_NS12placeholders2_5E,(_ZN34_INTERNAL_69e5be17_4_k_cu_ae02a6164cuda3std3__45__cpo4rendE - _ZN34_INTERNAL_69e5be17_4_k_cu_ae02a6166thrust24THRUST_300001_SM_1000_NS12placeholders2_5E)
_ZN34_INTERNAL_69e5be17_4_k_cu_ae02a6166thrust24THRUST_300001_SM_1000_NS12placeholders2_5E:
	.zero		1
	.type		_ZN34_INTERNAL_69e5be17_4_k_cu_ae02a6164cuda3std3__45__cpo4rendE,@object
	.size		_ZN34_INTERNAL_69e5be17_4_k_cu_ae02a6164cuda3std3__45__cpo4rendE,(_ZN34_INTERNAL_69e5be17_4_k_cu_ae02a6164cuda3std6ranges3__45__cpo9iter_swapE - _ZN34_INTERNAL_69e5be17_4_k_cu_ae02a6164cuda3std3__45__cpo4rendE)
_ZN34_INTERNAL_69e5be17_4_k_cu_ae02a6164cuda3std3__45__cpo4rendE:
	.zero		1
	.type		_ZN34_INTERNAL_69e5be17_4_k_cu_ae02a6164cuda3std6ranges3__45__cpo9iter_swapE,@object
	.size		_ZN34_INTERNAL_69e5be17_4_k_cu_ae02a6164cuda3std6ranges3__45__cpo9iter_swapE,(_ZN34_INTERNAL_69e5be17_4_k_cu_ae02a6164cuda3std3__48unexpectE - _ZN34_INTERNAL_69e5be17_4_k_cu_ae02a6164cuda3std6ranges3__45__cpo9iter_swapE)
_ZN34_INTERNAL_69e5be17_4_k_cu_ae02a6164cuda3std6ranges3__45__cpo9iter_swapE:
	.zero		1
	.type		_ZN34_INTERNAL_69e5be17_4_k_cu_ae02a6164cuda3std3__48unexpectE,@object
	.size		_ZN34_INTERNAL_69e5be17_4_k_cu_ae02a6164cuda3std3__48unexpectE,(_ZN34_INTERNAL_69e5be17_4_k_cu_ae02a6166thrust24THRUST_300001_SM_1000_NS8cuda_cub3parE - _ZN34_INTERNAL_69e5be17_4_k_cu_ae02a6164cuda3std3__48unexpectE)
_ZN34_INTERNAL_69e5be17_4_k_cu_ae02a6164cuda3std3__48unexpectE:
	.zero		1
	.type		_ZN34_INTERNAL_69e5be17_4_k_cu_ae02a6166thrust24THRUST_300001_SM_1000_NS8cuda_cub3parE,@object
	.size		_ZN34_INTERNAL_69e5be17_4_k_cu_ae02a6166thrust24THRUST_300001_SM_1000_NS8cuda_cub3parE,(.L_29 - _ZN34_INTERNAL_69e5be17_4_k_cu_ae02a6166thrust24THRUST_300001_SM_1000_NS8cuda_cub3parE)
_ZN34_INTERNAL_69e5be17_4_k_cu_ae02a6166thrust24THRUST_300001_SM_1000_NS8cuda_cub3parE:
	.zero		1
.L_29:


//--------------------- .nv.shared._Z9transposePfS_ii --------------------------
	.section	.nv.shared._Z9transposePfS_ii,"aw",@nobits
	.sectionflags	@""
	.align	16
	.zero		1024


//--------------------- .nv.shared._Z25horizontal_exclusive_scanPfS_ii --------------------------
	.section	.nv.shared._Z25horizontal_exclusive_scanPfS_ii,"aw",@nobits
	.sectionflags	@""
	.align	16
	.zero		1024


//--------------------- .nv.constant0._ZN3cub18CUB_300001_SM_10006detail11EmptyKernelIvEEvv --------------------------
	.section	.nv.constant0._ZN3cub18CUB_300001_SM_10006detail11EmptyKernelIvEEvv,"a",@progbits
	.sectionflags	@""
	.align	4
.nv.constant0._ZN3cub18CUB_300001_SM_10006detail11EmptyKernelIvEEvv:
	.zero		896


//--------------------- .nv.constant0._Z9transposePfS_ii --------------------------
	.section	.nv.constant0._Z9transposePfS_ii,"a",@progbits
	.sectionflags	@""
	.align	4
.nv.constant0._Z9transposePfS_ii:
	.zero		920


//--------------------- .nv.constant0._Z25horizontal_exclusive_scanPfS_ii --------------------------
	.section	.nv.constant0._Z25horizontal_exclusive_scanPfS_ii,"a",@progbits
	.sectionflags	@""
	.align	4
.nv.constant0._Z25horizontal_exclusive_scanPfS_ii:
	.zero		920


//--------------------- SYMBOLS --------------------------

	.type		.nv.reservedSmem.offset0,@object
	.size		.nv.reservedSmem.offset0,0x4
	.type		.nv.reservedSmem.cap,@object
	.size		.nv.reservedSmem.cap,0x4
